	.headerflags	@"EF_CUDA_TEXMODE_UNIFIED EF_CUDA_64BIT_ADDRESS EF_CUDA_ACCELERATORS EF_CUDA_SM90 EF_CUDA_VIRTUAL_SM(EF_CUDA_SM90)"
	.elftype	@"ET_EXEC"


//--------------------- .nv.info                  --------------------------
	.section	.nv.info,"",@"SHT_CUDA_INFO"
	.align	4


	//----- nvinfo : EIATTR_REGCOUNT
	.align		4
        /*0000*/ 	.byte	0x04, 0x2f
        /*0002*/ 	.short	(.L_1 - .L_0)
	.align		4
.L_0:
        /*0004*/ 	.word	index@(triton_poi_fused_leaky_relu_1)
        /*0008*/ 	.word	0x0000000c


	//----- nvinfo : EIATTR_MIN_STACK_SIZE
	.align		4
.L_1:
        /*000c*/ 	.byte	0x04, 0x12
        /*000e*/ 	.short	(.L_3 - .L_2)
	.align		4
.L_2:
        /*0010*/ 	.word	index@(triton_poi_fused_leaky_relu_1)
        /*0014*/ 	.word	0x00000000


	//----- nvinfo : EIATTR_FRAME_SIZE
	.align		4
.L_3:
        /*0018*/ 	.byte	0x04, 0x11
        /*001a*/ 	.short	(.L_5 - .L_4)
	.align		4
.L_4:
        /*001c*/ 	.word	index@(triton_poi_fused_leaky_relu_1)
        /*0020*/ 	.word	0x00000000


	//----- nvinfo : EIATTR_MIN_STACK_SIZE
	.align		4
.L_5:
        /*0024*/ 	.byte	0x04, 0x12
        /*0026*/ 	.short	(.L_7 - .L_6)
	.align		4
.L_6:
        /*0028*/ 	.word	index@(triton_poi_fused_leaky_relu_1)
        /*002c*/ 	.word	0x00000000
.L_7:


//--------------------- .nv.info.triton_poi_fused_leaky_relu_1 --------------------------
	.section	.nv.info.triton_poi_fused_leaky_relu_1,"",@"SHT_CUDA_INFO"
	.sectionflags	@""
	.align	4


	//----- nvinfo : EIATTR_CUDA_API_VERSION
	.align		4
        /*0000*/ 	.byte	0x04, 0x37
        /*0002*/ 	.short	(.L_9 - .L_8)
.L_8:
        /*0004*/ 	.word	0x0000007c


	//----- nvinfo : EIATTR_KPARAM_INFO
	.align		4
.L_9:
        /*0008*/ 	.byte	0x04, 0x17
        /*000a*/ 	.short	(.L_11 - .L_10)
.L_10:
        /*000c*/ 	.word	0x00000000
        /*0010*/ 	.short	0x0002
        /*0012*/ 	.short	0x0010
        /*0014*/ 	.byte	0x00, 0xf0, 0x11, 0x00


	//----- nvinfo : EIATTR_KPARAM_INFO
	.align		4
.L_11:
        /*0018*/ 	.byte	0x04, 0x17
        /*001a*/ 	.short	(.L_13 - .L_12)
.L_12:
        /*001c*/ 	.word	0x00000000
        /*0020*/ 	.short	0x0001
        /*0022*/ 	.short	0x0008
        /*0024*/ 	.byte	0x00, 0xf4, 0x21, 0x00


	//----- nvinfo : EIATTR_KPARAM_INFO
	.align		4
.L_13:
        /*0028*/ 	.byte	0x04, 0x17
        /*002a*/ 	.short	(.L_15 - .L_14)
.L_14:
        /*002c*/ 	.word	0x00000000
        /*0030*/ 	.short	0x0000
        /*0032*/ 	.short	0x0000
        /*0034*/ 	.byte	0x00, 0xf4, 0x21, 0x00


	//----- nvinfo : EIATTR_SPARSE_MMA_MASK
	.align		4
.L_15:
        /*0038*/ 	.byte	0x03, 0x50
        /*003a*/ 	.short	0x0000


	//----- nvinfo : EIATTR_MAXREG_COUNT
	.align		4
        /*003c*/ 	.byte	0x03, 0x1b
        /*003e*/ 	.short	0x00ff


	//----- nvinfo : EIATTR_EXIT_INSTR_OFFSETS
	.align		4
        /*0040*/ 	.byte	0x04, 0x1c
        /*0042*/ 	.short	(.L_17 - .L_16)


	//   ....[0]....
.L_16:
        /*0044*/ 	.word	0x00000110


	//   ....[1]....
        /*0048*/ 	.word	0x00000130


	//----- nvinfo : EIATTR_REQNTID
	.align		4
.L_17:
        /*004c*/ 	.byte	0x04, 0x10
        /*004e*/ 	.short	(.L_19 - .L_18)
.L_18:
        /*0050*/ 	.word	0x00000020
        /*0054*/ 	.word	0x00000001
        /*0058*/ 	.word	0x00000001


	//----- nvinfo : EIATTR_CBANK_PARAM_SIZE
	.align		4
.L_19:
        /*005c*/ 	.byte	0x03, 0x19
        /*005e*/ 	.short	0x0014


	//----- nvinfo : EIATTR_PARAM_CBANK
	.align		4
        /*0060*/ 	.byte	0x04, 0x0a
        /*0062*/ 	.short	(.L_21 - .L_20)
	.align		4
.L_20:
        /*0064*/ 	.word	index@(.nv.constant0.triton_poi_fused_leaky_relu_1)
        /*0068*/ 	.short	0x0210
        /*006a*/ 	.short	0x0014


	//----- nvinfo : EIATTR_SW_WAR
	.align		4
.L_21:
        /*006c*/ 	.byte	0x04, 0x36
        /*006e*/ 	.short	(.L_23 - .L_22)
.L_22:
        /*0070*/ 	.word	0x00000008
.L_23:


//--------------------- .nv.callgraph             --------------------------
	.section	.nv.callgraph,"",@"SHT_CUDA_CALLGRAPH"
	.align	4
	.sectionentsize	8
	.align		4
        /*0000*/ 	.word	0x00000000
	.align		4
        /*0004*/ 	.word	0xffffffff
	.align		4
        /*0008*/ 	.word	0x00000000
	.align		4
        /*000c*/ 	.word	0xfffffffe
	.align		4
        /*0010*/ 	.word	0x00000000
	.align		4
        /*0014*/ 	.word	0xfffffffd
	.align		4
        /*0018*/ 	.word	0x00000000
	.align		4
        /*001c*/ 	.word	0xfffffffc


//--------------------- .text.triton_poi_fused_leaky_relu_1 --------------------------
	.section	.text.triton_poi_fused_leaky_relu_1,"ax",@progbits
	.align	128
        .global         triton_poi_fused_leaky_relu_1
        .type           triton_poi_fused_leaky_relu_1,@function
        .size           triton_poi_fused_leaky_relu_1,(.L_x_1 - triton_poi_fused_leaky_relu_1)
        .other          triton_poi_fused_leaky_relu_1,@"STO_CUDA_ENTRY STV_DEFAULT"
triton_poi_fused_leaky_relu_1:
.text.triton_poi_fused_leaky_relu_1:
[----:B------:R-:W0:Y:S02]  /*0000*/  LDC R1, c[0x0][0x28] ;  /* 0x00000a00ff017b82 */ /* 0x000e240000000800 */
[----:B------:R-:W1:Y:S01]  /*0010*/  S2R R6, SR_TID.X ;  /* 0x0000000000067919 */ /* 0x000e620000002100 */
[----:B------:R-:W2:Y:S01]  /*0020*/  LDC.64 R2, c[0x0][0x210] ;  /* 0x00008400ff027b82 */ /* 0x000ea20000000a00 */
[----:B------:R-:W-:Y:S01]  /*0030*/  IMAD.MOV.U32 R9, RZ, RZ, RZ ;  /* 0x000000ffff097224 */ /* 0x000fe200078e00ff */
[----:B------:R-:W-:Y:S01]  /*0040*/  ULDC.64 UR4, c[0x0][0x208] ;  /* 0x0000820000047ab9 */ /* 0x000fe20000000a00 */
[----:B------:R-:W3:Y:S05]  /*0050*/  S2R R7, SR_CTAID.X ;  /* 0x0000000000077919 */ /* 0x000eea0000002500 */
[----:B------:R-:W4:Y:S01]  /*0060*/  LDC.64 R4, c[0x0][0x218] ;  /* 0x00008600ff047b82 */ /* 0x000f220000000a00 */
[----:B-1----:R-:W-:-:S05]  /*0070*/  LOP3.LUT R0, R6, 0xf, RZ, 0xc0, !PT ;  /* 0x0000000f06007812 */ /* 0x002fca00078ec0ff */
[----:B---3--:R-:W-:-:S04]  /*0080*/  IMAD R7, R7, 0x10, R0 ;  /* 0x0000001007077824 */ /* 0x008fc800078e0200 */
[C---:B--2---:R-:W-:Y:S01]  /*0090*/  IMAD.WIDE R2, R7.reuse, 0x4, R2 ;  /* 0x0000000407027825 */ /* 0x044fe200078e0202 */
[----:B------:R-:W-:-:S13]  /*00a0*/  ISETP.GE.AND P0, PT, R7, 0x10, PT ;  /* 0x000000100700780c */ /* 0x000fda0003f06270 */
[----:B------:R-:W2:Y:S01]  /*00b0*/  @!P0 LDG.E R9, desc[UR4][R2.64] ;  /* 0x0000000402098981 */ /* 0x000ea2000c1e1900 */
[----:B------:R-:W-:Y:S01]  /*00c0*/  LOP3.LUT P0, RZ, R6, 0x10, RZ, 0xc0, !PT ;  /* 0x0000001006ff7812 */ /* 0x000fe2000780c0ff */
[----:B----4-:R-:W-:-:S03]  /*00d0*/  IMAD.WIDE R4, R7, 0x4, R4 ;  /* 0x0000000407047825 */ /* 0x010fc600078e0204 */
[----:B------:R-:W-:Y:S02]  /*00e0*/  ISETP.LT.AND P0, PT, R7, 0x10, !P0 ;  /* 0x000000100700780c */ /* 0x000fe40004701270 */
[----:B--2---:R-:W-:-:S13]  /*00f0*/  FSETP.GT.AND P1, PT, R9, RZ, PT ;  /* 0x000000ff0900720b */ /* 0x004fda0003f24000 */
[----:B------:R-:W-:Y:S01]  /*0100*/  @!P1 FMUL R9, R9, 0.10000000149011611938 ;  /* 0x3dcccccd09099820 */ /* 0x000fe20000400000 */
[----:B------:R-:W-:Y:S06]  /*0110*/  @!P0 EXIT ;  /* 0x000000000000894d */ /* 0x000fec0003800000 */
[----:B------:R-:W-:Y:S01]  /*0120*/  STG.E desc[UR4][R4.64], R9 ;  /* 0x0000000904007986 */ /* 0x000fe2000c101904 */
[----:B------:R-:W-:Y:S05]  /*0130*/  EXIT ;  /* 0x000000000000794d */ /* 0x000fea0003800000 */
.L_x_0:
[----:B------:R-:W-:-:S00]  /*0140*/  BRA `(.L_x_0) ;  /* 0xfffffffc00fc7947 */ /* 0x000fc0000383ffff */
[----:B------:R-:W-:-:S00]  /*0150*/  NOP ;  /* 0x0000000000007918 */ /* 0x000fc00000000000 */
        /* <DEDUP_REMOVED lines=10> */
.L_x_1:


//--------------------- .nv.constant0.triton_poi_fused_leaky_relu_1 --------------------------
	.section	.nv.constant0.triton_poi_fused_leaky_relu_1,"a",@progbits
	.sectionflags	@""
	.align	4
.nv.constant0.triton_poi_fused_leaky_relu_1:
	.zero		548
